	.headerflags	@"EF_CUDA_TEXMODE_UNIFIED EF_CUDA_64BIT_ADDRESS EF_CUDA_ACCELERATORS EF_CUDA_SM90 EF_CUDA_VIRTUAL_SM(EF_CUDA_SM90)"
	.elftype	@"ET_EXEC"


//--------------------- .nv.info                  --------------------------
	.section	.nv.info,"",@"SHT_CUDA_INFO"
	.align	4


	//----- nvinfo : EIATTR_REGCOUNT
	.align		4
        /*0000*/ 	.byte	0x04, 0x2f
        /*0002*/ 	.short	(.L_2 - .L_1)
	.align		4
.L_1:
        /*0004*/ 	.word	index@(triton_red_fused_native_group_norm_18)
        /*0008*/ 	.word	0x00000020


	//----- nvinfo : EIATTR_MIN_STACK_SIZE
	.align		4
.L_2:
        /*000c*/ 	.byte	0x04, 0x12
        /*000e*/ 	.short	(.L_4 - .L_3)
	.align		4
.L_3:
        /*0010*/ 	.word	index@(triton_red_fused_native_group_norm_18)
        /*0014*/ 	.word	0x00000000


	//----- nvinfo : EIATTR_FRAME_SIZE
	.align		4
.L_4:
        /*0018*/ 	.byte	0x04, 0x11
        /*001a*/ 	.short	(.L_6 - .L_5)
	.align		4
.L_5:
        /*001c*/ 	.word	index@(triton_red_fused_native_group_norm_18)
        /*0020*/ 	.word	0x00000000


	//----- nvinfo : EIATTR_MIN_STACK_SIZE
	.align		4
.L_6:
        /*0024*/ 	.byte	0x04, 0x12
        /*0026*/ 	.short	(.L_8 - .L_7)
	.align		4
.L_7:
        /*0028*/ 	.word	index@(triton_red_fused_native_group_norm_18)
        /*002c*/ 	.word	0x00000000
.L_8:


//--------------------- .nv.info.triton_red_fused_native_group_norm_18 --------------------------
	.section	.nv.info.triton_red_fused_native_group_norm_18,"",@"SHT_CUDA_INFO"
	.sectionflags	@""
	.align	4


	//----- nvinfo : EIATTR_CUDA_API_VERSION
	.align		4
        /*0000*/ 	.byte	0x04, 0x37
        /*0002*/ 	.short	(.L_10 - .L_9)
.L_9:
        /*0004*/ 	.word	0x0000007c


	//----- nvinfo : EIATTR_KPARAM_INFO
	.align		4
.L_10:
        /*0008*/ 	.byte	0x04, 0x17
        /*000a*/ 	.short	(.L_12 - .L_11)
.L_11:
        /*000c*/ 	.word	0x00000000
        /*0010*/ 	.short	0x0005
        /*0012*/ 	.short	0x0024
        /*0014*/ 	.byte	0x00, 0xf0, 0x11, 0x00


	//----- nvinfo : EIATTR_KPARAM_INFO
	.align		4
.L_12:
        /*0018*/ 	.byte	0x04, 0x17
        /*001a*/ 	.short	(.L_14 - .L_13)
.L_13:
        /*001c*/ 	.word	0x00000000
        /*0020*/ 	.short	0x0004
        /*0022*/ 	.short	0x0020
        /*0024*/ 	.byte	0x00, 0xf0, 0x11, 0x00


	//----- nvinfo : EIATTR_KPARAM_INFO
	.align		4
.L_14:
        /*0028*/ 	.byte	0x04, 0x17
        /*002a*/ 	.short	(.L_16 - .L_15)
.L_15:
        /*002c*/ 	.word	0x00000000
        /*0030*/ 	.short	0x0003
        /*0032*/ 	.short	0x0018
        /*0034*/ 	.byte	0x00, 0xf4, 0x21, 0x00


	//----- nvinfo : EIATTR_KPARAM_INFO
	.align		4
.L_16:
        /*0038*/ 	.byte	0x04, 0x17
        /*003a*/ 	.short	(.L_18 - .L_17)
.L_17:
        /*003c*/ 	.word	0x00000000
        /*0040*/ 	.short	0x0002
        /*0042*/ 	.short	0x0010
        /*0044*/ 	.byte	0x00, 0xf4, 0x21, 0x00


	//----- nvinfo : EIATTR_KPARAM_INFO
	.align		4
.L_18:
        /*0048*/ 	.byte	0x04, 0x17
        /*004a*/ 	.short	(.L_20 - .L_19)
.L_19:
        /*004c*/ 	.word	0x00000000
        /*0050*/ 	.short	0x0001
        /*0052*/ 	.short	0x0008
        /*0054*/ 	.byte	0x00, 0xf4, 0x21, 0x00


	//----- nvinfo : EIATTR_KPARAM_INFO
	.align		4
.L_20:
        /*0058*/ 	.byte	0x04, 0x17
        /*005a*/ 	.short	(.L_22 - .L_21)
.L_21:
        /*005c*/ 	.word	0x00000000
        /*0060*/ 	.short	0x0000
        /*0062*/ 	.short	0x0000
        /*0064*/ 	.byte	0x00, 0xf4, 0x21, 0x00


	//----- nvinfo : EIATTR_SPARSE_MMA_MASK
	.align		4
.L_22:
        /*0068*/ 	.byte	0x03, 0x50
        /*006a*/ 	.short	0x0000


	//----- nvinfo : EIATTR_MAXREG_COUNT
	.align		4
        /*006c*/ 	.byte	0x03, 0x1b
        /*006e*/ 	.short	0x0080


	//----- nvinfo : EIATTR_COOP_GROUP_MASK_REGIDS
	.align		4
        /*0070*/ 	.byte	0x04, 0x29
        /*0072*/ 	.short	(.L_24 - .L_23)


	//   ....[0]....
.L_23:
        /*0074*/ 	.word	0xffffffff


	//   ....[1]....
        /*0078*/ 	.word	0xffffffff


	//   ....[2]....
        /*007c*/ 	.word	0xffffffff


	//   ....[3]....
        /*0080*/ 	.word	0xffffffff


	//   ....[4]....
        /*0084*/ 	.word	0xffffffff


	//   ....[5]....
        /*0088*/ 	.word	0xffffffff


	//   ....[6]....
        /*008c*/ 	.word	0xffffffff


	//   ....[7]....
        /*0090*/ 	.word	0xffffffff


	//   ....[8]....
        /*0094*/ 	.word	0xffffffff


	//   ....[9]....
        /*0098*/ 	.word	0xffffffff


	//   ....[10]....
        /*009c*/ 	.word	0xffffffff


	//   ....[11]....
        /*00a0*/ 	.word	0xffffffff


	//   ....[12]....
        /*00a4*/ 	.word	0xffffffff


	//   ....[13]....
        /*00a8*/ 	.word	0xffffffff


	//   ....[14]....
        /*00ac*/ 	.word	0xffffffff


	//   ....[15]....
        /*00b0*/ 	.word	0xffffffff


	//   ....[16]....
        /*00b4*/ 	.word	0xffffffff


	//   ....[17]....
        /*00b8*/ 	.word	0xffffffff


	//   ....[18]....
        /*00bc*/ 	.word	0xffffffff


	//   ....[19]....
        /*00c0*/ 	.word	0xffffffff


	//   ....[20]....
        /*00c4*/ 	.word	0xffffffff


	//   ....[21]....
        /*00c8*/ 	.word	0xffffffff


	//----- nvinfo : EIATTR_COOP_GROUP_INSTR_OFFSETS
	.align		4
.L_24:
        /*00cc*/ 	.byte	0x04, 0x28
        /*00ce*/ 	.short	(.L_26 - .L_25)


	//   ....[0]....
.L_25:
        /*00d0*/ 	.word	0x00000ba0


	//   ....[1]....
        /*00d4*/ 	.word	0x00000c10


	//   ....[2]....
        /*00d8*/ 	.word	0x00000d00


	//   ....[3]....
        /*00dc*/ 	.word	0x00000d40


	//   ....[4]....
        /*00e0*/ 	.word	0x00000e70


	//   ....[5]....
        /*00e4*/ 	.word	0x00000eb0


	//   ....[6]....
        /*00e8*/ 	.word	0x00000f70


	//   ....[7]....
        /*00ec*/ 	.word	0x00000fe0


	//   ....[8]....
        /*00f0*/ 	.word	0x000010a0


	//   ....[9]....
        /*00f4*/ 	.word	0x00001110


	//   ....[10]....
        /*00f8*/ 	.word	0x00001240


	//   ....[11]....
        /*00fc*/ 	.word	0x00001250


	//   ....[12]....
        /*0100*/ 	.word	0x00001260


	//   ....[13]....
        /*0104*/ 	.word	0x000012a0


	//   ....[14]....
        /*0108*/ 	.word	0x000013b0


	//   ....[15]....
        /*010c*/ 	.word	0x00001440


	//   ....[16]....
        /*0110*/ 	.word	0x00001460


	//   ....[17]....
        /*0114*/ 	.word	0x000014f0


	//   ....[18]....
        /*0118*/ 	.word	0x00001560


	//   ....[19]....
        /*011c*/ 	.word	0x000015b0


	//   ....[20]....
        /*0120*/ 	.word	0x00001680


	//   ....[21]....
        /*0124*/ 	.word	0x000016d0


	//----- nvinfo : EIATTR_EXIT_INSTR_OFFSETS
	.align		4
.L_26:
        /*0128*/ 	.byte	0x04, 0x1c
        /*012a*/ 	.short	(.L_28 - .L_27)


	//   ....[0]....
.L_27:
        /*012c*/ 	.word	0x000018b0


	//   ....[1]....
        /*0130*/ 	.word	0x000018f0


	//----- nvinfo : EIATTR_REQNTID
	.align		4
.L_28:
        /*0134*/ 	.byte	0x04, 0x10
        /*0136*/ 	.short	(.L_30 - .L_29)
.L_29:
        /*0138*/ 	.word	0x00000200
        /*013c*/ 	.word	0x00000001
        /*0140*/ 	.word	0x00000001


	//----- nvinfo : EIATTR_CBANK_PARAM_SIZE
	.align		4
.L_30:
        /*0144*/ 	.byte	0x03, 0x19
        /*0146*/ 	.short	0x0028


	//----- nvinfo : EIATTR_PARAM_CBANK
	.align		4
        /*0148*/ 	.byte	0x04, 0x0a
        /*014a*/ 	.short	(.L_32 - .L_31)
	.align		4
.L_31:
        /*014c*/ 	.word	index@(.nv.constant0.triton_red_fused_native_group_norm_18)
        /*0150*/ 	.short	0x0210
        /*0152*/ 	.short	0x0028


	//----- nvinfo : EIATTR_SW_WAR
	.align		4
.L_32:
        /*0154*/ 	.byte	0x04, 0x36
        /*0156*/ 	.short	(.L_34 - .L_33)
.L_33:
        /*0158*/ 	.word	0x00000008
.L_34:


//--------------------- .nv.callgraph             --------------------------
	.section	.nv.callgraph,"",@"SHT_CUDA_CALLGRAPH"
	.align	4
	.sectionentsize	8
	.align		4
        /*0000*/ 	.word	0x00000000
	.align		4
        /*0004*/ 	.word	0xffffffff
	.align		4
        /*0008*/ 	.word	0x00000000
	.align		4
        /*000c*/ 	.word	0xfffffffe
	.align		4
        /*0010*/ 	.word	0x00000000
	.align		4
        /*0014*/ 	.word	0xfffffffd
	.align		4
        /*0018*/ 	.word	0x00000000
	.align		4
        /*001c*/ 	.word	0xfffffffc


//--------------------- .nv.constant4             --------------------------
	.section	.nv.constant4,"a",@progbits
	.align	8
	.align		8
.nv.constant4:
        /*0000*/ 	.dword	_$_str


//--------------------- .text.triton_red_fused_native_group_norm_18 --------------------------
	.section	.text.triton_red_fused_native_group_norm_18,"ax",@progbits
	.sectionflags	@"SHF_BARRIERS=1"
	.align	128
        .global         triton_red_fused_native_group_norm_18
        .type           triton_red_fused_native_group_norm_18,@function
        .size           triton_red_fused_native_group_norm_18,(.L_x_1 - triton_red_fused_native_group_norm_18)
        .other          triton_red_fused_native_group_norm_18,@"STO_CUDA_ENTRY STV_DEFAULT"
triton_red_fused_native_group_norm_18:
.text.triton_red_fused_native_group_norm_18:
[----:B------:R-:W0:Y:S02]  /*0000*/  LDC R1, c[0x0][0x28] ;  /* 0x00000a00ff017b82 */ /* 0x000e240000000800 */
[----:B------:R-:W1:Y:S01]  /*0010*/  S2R R14, SR_CTAID.X ;  /* 0x00000000000e7919 */ /* 0x000e620000002500 */
[----:B------:R-:W2:Y:S01]  /*0020*/  LDC.64 R12, c[0x0][0x210] ;  /* 0x00008400ff0c7b82 */ /* 0x000ea20000000a00 */
[----:B------:R-:W-:Y:S02]  /*0030*/  CS2R R6, SRZ ;  /* 0x0000000000067805 */ /* 0x000fe4000001ff00 */
[----:B------:R-:W-:Y:S01]  /*0040*/  CS2R R8, SRZ ;  /* 0x0000000000087805 */ /* 0x000fe2000001ff00 */
[----:B------:R-:W3:Y:S01]  /*0050*/  S2R R19, SR_TID.X ;  /* 0x0000000000137919 */ /* 0x000ee20000002100 */
[----:B------:R-:W-:Y:S01]  /*0060*/  CS2R R10, SRZ ;  /* 0x00000000000a7805 */ /* 0x000fe2000001ff00 */
[----:B------:R-:W-:Y:S01]  /*0070*/  ULDC.64 UR6, c[0x0][0x208] ;  /* 0x0000820000067ab9 */ /* 0x000fe20000000a00 */
[----:B-1----:R-:W-:Y:S02]  /*0080*/  SHF.R.S32.HI R3, RZ, 0x1f, R14 ;  /* 0x0000001fff037819 */ /* 0x002fe4000001140e */
[----:B------:R-:W-:-:S02]  /*0090*/  ISETP.GE.AND P0, PT, R14, 0x20, PT ;  /* 0x000000200e00780c */ /* 0x000fc40003f06270 */
[----:B------:R-:W-:Y:S02]  /*00a0*/  LEA.HI R3, R3, R14, RZ, 0x3 ;  /* 0x0000000e03037211 */ /* 0x000fe400078f18ff */
[----:B---3--:R-:W-:Y:S02]  /*00b0*/  SHF.L.U32 R16, R19, 0x2, RZ ;  /* 0x0000000213107819 */ /* 0x008fe400000006ff */
[----:B------:R-:W-:Y:S02]  /*00c0*/  LOP3.LUT R5, R3, 0x7fffff8, RZ, 0xc0, !PT ;  /* 0x07fffff803057812 */ /* 0x000fe400078ec0ff */
[----:B------:R-:W-:Y:S02]  /*00d0*/  LOP3.LUT R0, R16, 0x1c, RZ, 0xc0, !PT ;  /* 0x0000001c10007812 */ /* 0x000fe400078ec0ff */
[----:B------:R-:W-:Y:S02]  /*00e0*/  IADD3 R5, -R5, R14, RZ ;  /* 0x0000000e05057210 */ /* 0x000fe40007ffe1ff */
[----:B------:R-:W-:-:S02]  /*00f0*/  SHF.L.U32 R2, R19, 0x5, RZ ;  /* 0x0000000513027819 */ /* 0x000fc400000006ff */
[----:B------:R-:W-:Y:S02]  /*0100*/  SHF.L.U32 R3, R3, 0xd, RZ ;  /* 0x0000000d03037819 */ /* 0x000fe400000006ff */
[----:B------:R-:W-:Y:S02]  /*0110*/  LEA R0, R5, R0, 0x5 ;  /* 0x0000000005007211 */ /* 0x000fe400078e28ff */
[----:B------:R-:W-:Y:S02]  /*0120*/  CS2R R4, SRZ ;  /* 0x0000000000047805 */ /* 0x000fe4000001ff00 */
[----:B------:R-:W-:Y:S02]  /*0130*/  LOP3.LUT R2, R2, 0x3f00, RZ, 0xc0, !PT ;  /* 0x00003f0002027812 */ /* 0x000fe400078ec0ff */
[----:B------:R-:W-:-:S04]  /*0140*/  LOP3.LUT R3, R3, 0xffff0000, RZ, 0xc0, !PT ;  /* 0xffff000003037812 */ /* 0x000fc800078ec0ff */
[----:B------:R-:W-:-:S04]  /*0150*/  IADD3 R21, R2, R0, R3 ;  /* 0x0000000002157210 */ /* 0x000fc80007ffe003 */
[----:B------:R-:W-:Y:S01]  /*0160*/  IADD3 R23, R21, 0x4000, RZ ;  /* 0x0000400015177810 */ /* 0x000fe20007ffe0ff */
[----:B--2---:R-:W-:-:S04]  /*0170*/  IMAD.WIDE R2, R21, 0x4, R12 ;  /* 0x0000000415027825 */ /* 0x004fc800078e020c */
[----:B------:R-:W-:Y:S01]  /*0180*/  IMAD.WIDE R22, R23, 0x4, R12 ;  /* 0x0000000417167825 */ /* 0x000fe200078e020c */
[----:B------:R-:W2:Y:S04]  /*0190*/  @!P0 LDG.E.EF.128 R4, desc[UR6][R2.64] ;  /* 0x0000000602048981 */ /* 0x000ea8000c0e1d00 */
[----:B------:R-:W3:Y:S01]  /*01a0*/  @!P0 LDG.E.EF.128 R8, desc[UR6][R22.64] ;  /* 0x0000000616088981 */ /* 0x000ee2000c0e1d00 */
[----:B------:R-:W-:-:S10]  /*01b0*/  HFMA2.MMA R20, -RZ, RZ, 2, 0 ;  /* 0x40000000ff147435 */ /* 0x000fd400000001ff */
[----:B------:R-:W-:-:S04]  /*01c0*/  FSEL R20, R20, 1, !P0 ;  /* 0x3f80000014147808 */ /* 0x000fc80004000000 */
[----:B------:R-:W1:Y:S01]  /*01d0*/  MUFU.RCP R25, R20 ;  /* 0x0000001400197308 */ /* 0x000e620000001000 */
[----:B--2---:R-:W-:Y:S02]  /*01e0*/  SEL R6, R6, RZ, !P0 ;  /* 0x000000ff06067207 */ /* 0x004fe40004000000 */
[----:B------:R-:W-:Y:S02]  /*01f0*/  SEL R7, R7, RZ, !P0 ;  /* 0x000000ff07077207 */ /* 0x000fe40004000000 */
[----:B------:R-:W-:Y:S02]  /*0200*/  SEL R0, R4, RZ, !P0 ;  /* 0x000000ff04007207 */ /* 0x000fe40004000000 */
[----:B------:R-:W-:Y:S02]  /*0210*/  SEL R4, R5, RZ, !P0 ;  /* 0x000000ff05047207 */ /* 0x000fe40004000000 */
[----:B---3--:R-:W-:Y:S02]  /*0220*/  SEL R5, R11, RZ, !P0 ;  /* 0x000000ff0b057207 */ /* 0x008fe40004000000 */
[----:B------:R-:W-:-:S02]  /*0230*/  SEL R10, R10, RZ, !P0 ;  /* 0x000000ff0a0a7207 */ /* 0x000fc40004000000 */
[----:B------:R-:W-:Y:S02]  /*0240*/  FSEL R11, R6, RZ, !P0 ;  /* 0x000000ff060b7208 */ /* 0x000fe40004000000 */
[----:B------:R-:W-:Y:S02]  /*0250*/  FSEL R26, R7, RZ, !P0 ;  /* 0x000000ff071a7208 */ /* 0x000fe40004000000 */
[----:B------:R-:W-:Y:S02]  /*0260*/  SEL R23, R9, RZ, !P0 ;  /* 0x000000ff09177207 */ /* 0x000fe40004000000 */
[----:B------:R-:W-:Y:S01]  /*0270*/  FSEL R27, R4, RZ, !P0 ;  /* 0x000000ff041b7208 */ /* 0x000fe20004000000 */
[----:B------:R-:W-:Y:S01]  /*0280*/  FADD R4, -R11, R10 ;  /* 0x0000000a0b047221 */ /* 0x000fe20000000100 */
[----:B------:R-:W-:Y:S01]  /*0290*/  SEL R22, R8, RZ, !P0 ;  /* 0x000000ff08167207 */ /* 0x000fe20004000000 */
[----:B------:R-:W-:Y:S01]  /*02a0*/  FADD R3, -R26, R5 ;  /* 0x000000051a037221 */ /* 0x000fe20000000100 */
[----:B------:R-:W-:Y:S01]  /*02b0*/  FSEL R9, R0, RZ, !P0 ;  /* 0x000000ff00097208 */ /* 0x000fe20004000000 */
[----:B------:R-:W-:Y:S01]  /*02c0*/  FADD R0, -R27, R23 ;  /* 0x000000171b007221 */ /* 0x000fe20000000100 */
[-C--:B-1----:R-:W-:Y:S01]  /*02d0*/  FFMA R11, R4, R25.reuse, R11 ;  /* 0x00000019040b7223 */ /* 0x082fe2000000000b */
[----:B------:R-:W-:-:S02]  /*02e0*/  FFMA R26, R3, R25, R26 ;  /* 0x00000019031a7223 */ /* 0x000fc4000000001a */
[----:B------:R-:W-:Y:S01]  /*02f0*/  FADD R2, -R9, R22 ;  /* 0x0000001609027221 */ /* 0x000fe20000000100 */
[-C--:B------:R-:W-:Y:S01]  /*0300*/  FFMA R24, R0, R25.reuse, R27 ;  /* 0x0000001900187223 */ /* 0x080fe2000000001b */
[----:B------:R-:W-:Y:S01]  /*0310*/  FADD R7, R10, -R11 ;  /* 0x8000000b0a077221 */ /* 0x000fe20000000000 */
[----:B------:R-:W-:Y:S01]  /*0320*/  FADD R6, R5, -R26 ;  /* 0x8000001a05067221 */ /* 0x000fe20000000000 */
[----:B------:R-:W-:Y:S01]  /*0330*/  FFMA R25, R2, R25, R9 ;  /* 0x0000001902197223 */ /* 0x000fe20000000009 */
[----:B------:R-:W-:Y:S01]  /*0340*/  IADD3 R9, R21, 0x8000, RZ ;  /* 0x0000800015097810 */ /* 0x000fe20007ffe0ff */
[----:B------:R-:W-:Y:S01]  /*0350*/  FFMA R10, R4, R7, RZ ;  /* 0x00000007040a7223 */ /* 0x000fe200000000ff */
[----:B------:R-:W-:Y:S01]  /*0360*/  FFMA R27, R3, R6, RZ ;  /* 0x00000006031b7223 */ /* 0x000fe200000000ff */
[----:B------:R-:W-:Y:S02]  /*0370*/  CS2R R4, SRZ ;  /* 0x0000000000047805 */ /* 0x000fe4000001ff00 */
[----:B------:R-:W-:Y:S01]  /*0380*/  CS2R R6, SRZ ;  /* 0x0000000000067805 */ /* 0x000fe2000001ff00 */
[----:B------:R-:W-:-:S05]  /*0390*/  IMAD.WIDE R8, R9, 0x4, R12 ;  /* 0x0000000409087825 */ /* 0x000fca00078e020c */
[----:B------:R-:W2:Y:S01]  /*03a0*/  @!P0 LDG.E.EF.128 R4, desc[UR6][R8.64] ;  /* 0x0000000608048981 */ /* 0x000ea2000c0e1d00 */
[----:B------:R-:W-:Y:S01]  /*03b0*/  FADD R20, R20, 1 ;  /* 0x3f80000014147421 */ /* 0x000fe20000000000 */
[----:B------:R-:W-:-:S04]  /*03c0*/  FSEL R11, R11, RZ, !P0 ;  /* 0x000000ff0b0b7208 */ /* 0x000fc80004000000 */
[----:B------:R-:W-:-:S06]  /*03d0*/  FSEL R3, R20, 1, !P0 ;  /* 0x3f80000014037808 */ /* 0x000fcc0004000000 */
[----:B------:R-:W1:Y:S01]  /*03e0*/  MUFU.RCP R3, R3 ;  /* 0x0000000300037308 */ /* 0x000e620000001000 */
[----:B--2---:R-:W-:Y:S02]  /*03f0*/  SEL R28, R7, RZ, !P0 ;  /* 0x000000ff071c7207 */ /* 0x004fe40004000000 */
[----:B------:R-:W-:Y:S02]  /*0400*/  FSEL R7, R26, RZ, !P0 ;  /* 0x000000ff1a077208 */ /* 0x000fe40004000000 */
[----:B------:R-:W-:-:S03]  /*0410*/  SEL R29, R6, RZ, !P0 ;  /* 0x000000ff061d7207 */ /* 0x000fc60004000000 */
[----:B------:R-:W-:Y:S02]  /*0420*/  FADD R26, -R7, R28 ;  /* 0x0000001c071a7221 */ /* 0x000fe40000000100 */
[----:B------:R-:W-:Y:S02]  /*0430*/  FADD R9, -R11, R29 ;  /* 0x0000001d0b097221 */ /* 0x000fe40000000100 */
[----:B-1----:R-:W-:-:S04]  /*0440*/  FFMA R7, R26, R3, R7 ;  /* 0x000000031a077223 */ /* 0x002fc80000000007 */
[----:B------:R-:W-:-:S04]  /*0450*/  FADD R6, R28, -R7 ;  /* 0x800000071c067221 */ /* 0x000fc80000000000 */
[----:B------:R-:W-:Y:S01]  /*0460*/  FFMA R6, R26, R6, R27 ;  /* 0x000000061a067223 */ /* 0x000fe2000000001b */
[----:B------:R-:W-:Y:S01]  /*0470*/  FFMA R26, R9, R3, R11 ;  /* 0x00000003091a7223 */ /* 0x000fe2000000000b */
[----:B------:R-:W-:-:S03]  /*0480*/  IADD3 R11, R21, 0xc000, RZ ;  /* 0x0000c000150b7810 */ /* 0x000fc60007ffe0ff */
[----:B------:R-:W-:Y:S02]  /*0490*/  FADD R21, R29, -R26 ;  /* 0x8000001a1d157221 */ /* 0x000fe40000000000 */
[----:B------:R-:W-:-:S04]  /*04a0*/  IMAD.WIDE R12, R11, 0x4, R12 ;  /* 0x000000040b0c7825 */ /* 0x000fc800078e020c */
[----:B------:R-:W-:Y:S01]  /*04b0*/  FFMA R21, R9, R21, R10 ;  /* 0x0000001509157223 */ /* 0x000fe2000000000a */
[----:B------:R-:W-:Y:S02]  /*04c0*/  CS2R R8, SRZ ;  /* 0x0000000000087805 */ /* 0x000fe4000001ff00 */
[----:B------:R-:W-:-:S06]  /*04d0*/  CS2R R10, SRZ ;  /* 0x00000000000a7805 */ /* 0x000fcc000001ff00 */
[----:B------:R1:W2:Y:S01]  /*04e0*/  @!P0 LDG.E.EF.128 R8, desc[UR6][R12.64] ;  /* 0x000000060c088981 */ /* 0x0002a2000c0e1d00 */
[----:B------:R-:W-:Y:S01]  /*04f0*/  FADD R23, R23, -R24 ;  /* 0x8000001817177221 */ /* 0x000fe20000000000 */
[----:B------:R-:W-:Y:S01]  /*0500*/  FADD R20, R20, 1 ;  /* 0x3f80000014147421 */ /* 0x000fe20000000000 */
[----:B------:R-:W-:Y:S01]  /*0510*/  FSEL R24, R24, RZ, !P0 ;  /* 0x000000ff18187208 */ /* 0x000fe20004000000 */
[----:B------:R-:W3:Y:S01]  /*0520*/  S2UR UR5, SR_CgaCtaId ;  /* 0x00000000000579c3 */ /* 0x000ee20000008800 */
[----:B------:R-:W-:Y:S01]  /*0530*/  FFMA R0, R0, R23, RZ ;  /* 0x0000001700007223 */ /* 0x000fe200000000ff */
[----:B------:R-:W-:Y:S01]  /*0540*/  SEL R23, R5, RZ, !P0 ;  /* 0x000000ff05177207 */ /* 0x000fe20004000000 */
[----:B------:R-:W-:Y:S01]  /*0550*/  FADD R5, R22, -R25 ;  /* 0x8000001916057221 */ /* 0x000fe20000000000 */
[----:B------:R-:W-:Y:S01]  /*0560*/  SEL R4, R4, RZ, !P0 ;  /* 0x000000ff04047207 */ /* 0x000fe20004000000 */
[----:B------:R-:W-:Y:S01]  /*0570*/  UMOV UR4, 0x400 ;  /* 0x0000040000047882 */ /* 0x000fe20000000000 */
[----:B------:R-:W-:Y:S01]  /*0580*/  FSEL R27, R20, 1, !P0 ;  /* 0x3f800000141b7808 */ /* 0x000fe20004000000 */
[----:B-1----:R-:W-:Y:S01]  /*0590*/  FADD R13, -R24, R23 ;  /* 0x00000017180d7221 */ /* 0x002fe20000000100 */
[----:B------:R-:W-:Y:S01]  /*05a0*/  FSEL R25, R25, RZ, !P0 ;  /* 0x000000ff19197208 */ /* 0x000fe20004000000 */
[----:B------:R-:W-:Y:S01]  /*05b0*/  FFMA R5, R2, R5, RZ ;  /* 0x0000000502057223 */ /* 0x000fe200000000ff */
[----:B------:R-:W-:Y:S01]  /*05c0*/  FSEL R20, R20, RZ, !P0 ;  /* 0x000000ff14147208 */ /* 0x000fe20004000000 */
[----:B------:R1:W4:Y:S01]  /*05d0*/  MUFU.RCP R2, R27 ;  /* 0x0000001b00027308 */ /* 0x0003220000001000 */
[----:B------:R-:W-:Y:S01]  /*05e0*/  FFMA R24, R13, R3, R24 ;  /* 0x000000030d187223 */ /* 0x000fe20000000018 */
[----:B------:R-:W-:Y:S01]  /*05f0*/  FADD R12, -R25, R4 ;  /* 0x00000004190c7221 */ /* 0x000fe20000000100 */
[----:B------:R-:W-:-:S02]  /*0600*/  FSEL R29, R26, RZ, !P0 ;  /* 0x000000ff1a1d7208 */ /* 0x000fc40004000000 */
[----:B------:R-:W-:Y:S01]  /*0610*/  FADD R23, R23, -R24 ;  /* 0x8000001817177221 */ /* 0x000fe20000000000 */
[----:B------:R-:W-:Y:S01]  /*0620*/  FFMA R3, R12, R3, R25 ;  /* 0x000000030c037223 */ /* 0x000fe20000000019 */
[----:B------:R-:W-:Y:S02]  /*0630*/  FSEL R25, R24, RZ, !P0 ;  /* 0x000000ff18197208 */ /* 0x000fe40004000000 */
[----:B------:R-:W-:Y:S01]  /*0640*/  FFMA R13, R13, R23, R0 ;  /* 0x000000170d0d7223 */ /* 0x000fe20000000000 */
[----:B------:R-:W-:Y:S01]  /*0650*/  FADD R0, R4, -R3 ;  /* 0x8000000304007221 */ /* 0x000fe20000000000 */
[----:B------:R-:W-:Y:S01]  /*0660*/  FSEL R4, R3, RZ, !P0 ;  /* 0x000000ff03047208 */ /* 0x000fe20004000000 */
[----:B------:R-:W-:Y:S01]  /*0670*/  FADD R3, R20, R20 ;  /* 0x0000001414037221 */ /* 0x000fe20000000000 */
[----:B---3--:R-:W-:Y:S01]  /*0680*/  UPRMT UR4, UR5, 0x654, UR4 ;  /* 0x0000065405047896 */ /* 0x008fe20008000004 */
[----:B------:R-:W-:Y:S02]  /*0690*/  FFMA R12, R12, R0, R5 ;  /* 0x000000000c0c7223 */ /* 0x000fe40000000005 */
[----:B------:R-:W-:Y:S01]  /*06a0*/  FADD R5, R20, R3 ;  /* 0x0000000314057221 */ /* 0x000fe20000000000 */
[----:B------:R-:W-:-:S03]  /*06b0*/  FSETP.GEU.AND P2, PT, R3, 1.175494350822287508e-38, PT ;  /* 0x008000000300780b */ /* 0x000fc60003f4e000 */
[C---:B------:R-:W-:Y:S01]  /*06c0*/  FMUL R24, R5.reuse, 16777216 ;  /* 0x4b80000005187820 */ /* 0x040fe20000400000 */
[----:B------:R-:W-:Y:S02]  /*06d0*/  FSETP.GEU.AND P3, PT, R5, 1.175494350822287508e-38, PT ;  /* 0x008000000500780b */ /* 0x000fe40003f6e000 */
[----:B--2---:R-:W-:Y:S02]  /*06e0*/  SEL R9, R9, RZ, !P0 ;  /* 0x000000ff09097207 */ /* 0x004fe40004000000 */
[----:B------:R-:W-:Y:S02]  /*06f0*/  SEL R23, R8, RZ, !P0 ;  /* 0x000000ff08177207 */ /* 0x000fe40004000000 */
[----:B------:R-:W-:Y:S01]  /*0700*/  SEL R11, R11, RZ, !P0 ;  /* 0x000000ff0b0b7207 */ /* 0x000fe20004000000 */
[----:B------:R-:W-:Y:S02]  /*0710*/  FADD R22, -R25, R9 ;  /* 0x0000000919167221 */ /* 0x000fe40000000100 */
[----:B-1----:R-:W-:-:S02]  /*0720*/  FADD R27, -R4, R23 ;  /* 0x00000017041b7221 */ /* 0x002fc40000000100 */
[-C--:B----4-:R-:W-:Y:S01]  /*0730*/  FFMA R0, R22, R2.reuse, R25 ;  /* 0x0000000216007223 */ /* 0x090fe20000000019 */
[----:B------:R-:W-:Y:S01]  /*0740*/  SEL R25, R10, RZ, !P0 ;  /* 0x000000ff0a197207 */ /* 0x000fe20004000000 */
[----:B------:R-:W-:Y:S01]  /*0750*/  FFMA R4, R27, R2, R4 ;  /* 0x000000021b047223 */ /* 0x000fe20000000004 */
[----:B------:R-:W-:Y:S01]  /*0760*/  FMUL R10, R3, 16777216 ;  /* 0x4b800000030a7820 */ /* 0x000fe20000400000 */
[----:B------:R-:W-:Y:S01]  /*0770*/  FADD R9, R9, -R0 ;  /* 0x8000000009097221 */ /* 0x000fe20000000000 */
[----:B------:R-:W-:-:S03]  /*0780*/  FSEL R0, R0, RZ, !P0 ;  /* 0x000000ff00007208 */ /* 0x000fc60004000000 */
[----:B------:R-:W-:Y:S01]  /*0790*/  FFMA R13, R22, R9, R13 ;  /* 0x00000009160d7223 */ /* 0x000fe2000000000d */
[----:B------:R-:W-:Y:S01]  /*07a0*/  FADD R22, -R29, R25 ;  /* 0x000000191d167221 */ /* 0x000fe20000000100 */
[----:B------:R-:W-:Y:S01]  /*07b0*/  FADD R9, R23, -R4 ;  /* 0x8000000417097221 */ /* 0x000fe20000000000 */
[----:B------:R-:W-:Y:S02]  /*07c0*/  FMUL R23, R20, 16777216 ;  /* 0x4b80000014177820 */ /* 0x000fe40000400000 */
[----:B------:R-:W-:Y:S01]  /*07d0*/  FFMA R8, R22, R2, R29 ;  /* 0x0000000216087223 */ /* 0x000fe2000000001d */
[----:B------:R-:W-:Y:S01]  /*07e0*/  FFMA R9, R27, R9, R12 ;  /* 0x000000091b097223 */ /* 0x000fe2000000000c */
[----:B------:R-:W-:Y:S01]  /*07f0*/  FSEL R12, R10, R3, !P2 ;  /* 0x000000030a0c7208 */ /* 0x000fe20005000000 */
[----:B------:R-:W-:Y:S01]  /*0800*/  FADD R10, R20, R5 ;  /* 0x00000005140a7221 */ /* 0x000fe20000000000 */
[----:B------:R-:W-:Y:S01]  /*0810*/  FADD R25, R25, -R8 ;  /* 0x8000000819197221 */ /* 0x000fe20000000000 */
[----:B------:R-:W-:-:S02]  /*0820*/  FSEL R26, R23, R20, !P3 ;  /* 0x00000014171a7208 */ /* 0x000fc40005800000 */
[----:B------:R-:W-:Y:S01]  /*0830*/  FMUL R27, R10, 16777216 ;  /* 0x4b8000000a1b7820 */ /* 0x000fe20000400000 */
[----:B------:R-:W-:Y:S01]  /*0840*/  FFMA R21, R22, R25, R21 ;  /* 0x0000001916157223 */ /* 0x000fe20000000015 */
[----:B------:R-:W-:Y:S01]  /*0850*/  FSEL R25, R24, R5, !P3 ;  /* 0x0000000518197208 */ /* 0x000fe20005800000 */
[----:B------:R-:W1:Y:S01]  /*0860*/  MUFU.RCP R12, R12 ;  /* 0x0000000c000c7308 */ /* 0x000e620000001000 */
[----:B------:R-:W-:Y:S02]  /*0870*/  FSETP.GEU.AND P1, PT, R10, 1.175494350822287508e-38, PT ;  /* 0x008000000a00780b */ /* 0x000fe40003f2e000 */
[----:B------:R-:W-:Y:S02]  /*0880*/  FSEL R24, R7, RZ, !P0 ;  /* 0x000000ff07187208 */ /* 0x000fe40004000000 */
[----:B------:R-:W-:Y:S02]  /*0890*/  FSEL R22, R27, R10, !P1 ;  /* 0x0000000a1b167208 */ /* 0x000fe40004800000 */
[----:B------:R-:W-:Y:S01]  /*08a0*/  FSEL R27, R23, R20, !P2 ;  /* 0x00000014171b7208 */ /* 0x000fe20005000000 */
[----:B------:R-:W2:Y:S01]  /*08b0*/  MUFU.RCP R25, R25 ;  /* 0x0000001900197308 */ /* 0x000ea20000001000 */
[----:B------:R-:W-:-:S02]  /*08c0*/  FSETP.NEU.AND P2, PT, R3, RZ, PT ;  /* 0x000000ff0300720b */ /* 0x000fc40003f4d000 */
[----:B------:R-:W-:Y:S02]  /*08d0*/  FSEL R8, R8, RZ, !P0 ;  /* 0x000000ff08087208 */ /* 0x000fe40004000000 */
[----:B------:R-:W-:Y:S01]  /*08e0*/  FSEL R13, R13, RZ, !P0 ;  /* 0x000000ff0d0d7208 */ /* 0x000fe20004000000 */
[----:B-1----:R-:W-:Y:S02]  /*08f0*/  FMUL R12, R12, R27 ;  /* 0x0000001b0c0c7220 */ /* 0x002fe40000400000 */
[----:B------:R-:W1:Y:S01]  /*0900*/  MUFU.RCP R22, R22 ;  /* 0x0000001600167308 */ /* 0x000e620000001000 */
[----:B------:R-:W-:Y:S01]  /*0910*/  FSEL R27, R23, R20, !P1 ;  /* 0x00000014171b7208 */ /* 0x000fe20004800000 */
[----:B------:R-:W-:Y:S01]  /*0920*/  FADD R23, -R24, R11 ;  /* 0x0000000b18177221 */ /* 0x000fe20000000100 */
[----:B------:R-:W-:Y:S02]  /*0930*/  FSETP.NEU.AND P1, PT, R5, RZ, PT ;  /* 0x000000ff0500720b */ /* 0x000fe40003f2d000 */
[----:B------:R-:W-:Y:S01]  /*0940*/  FSEL R12, R12, RZ, P2 ;  /* 0x000000ff0c0c7208 */ /* 0x000fe20001000000 */
[----:B------:R-:W-:Y:S01]  /*0950*/  FFMA R2, R23, R2, R24 ;  /* 0x0000000217027223 */ /* 0x000fe20000000018 */
[----:B--2---:R-:W-:Y:S01]  /*0960*/  FMUL R7, R25, R26 ;  /* 0x0000001a19077220 */ /* 0x004fe20000400000 */
[----:B------:R-:W-:-:S02]  /*0970*/  FSEL R25, R4, RZ, !P0 ;  /* 0x000000ff04197208 */ /* 0x000fc40004000000 */
[----:B------:R-:W-:Y:S01]  /*0980*/  FADD R11, R11, -R2 ;  /* 0x800000020b0b7221 */ /* 0x000fe20000000000 */
[----:B------:R-:W-:Y:S02]  /*0990*/  FSEL R21, R21, RZ, !P0 ;  /* 0x000000ff15157208 */ /* 0x000fe40004000000 */
[----:B------:R-:W-:Y:S01]  /*09a0*/  FADD R4, -R25, R0 ;  /* 0x0000000019047221 */ /* 0x000fe20000000100 */
[----:B------:R-:W-:Y:S01]  /*09b0*/  FSEL R0, R9, RZ, !P0 ;  /* 0x000000ff09007208 */ /* 0x000fe20004000000 */
[----:B-1----:R-:W-:Y:S01]  /*09c0*/  FMUL R22, R22, R27 ;  /* 0x0000001b16167220 */ /* 0x002fe20000400000 */
[----:B------:R-:W-:Y:S01]  /*09d0*/  FSETP.NEU.AND P2, PT, R10, RZ, PT ;  /* 0x000000ff0a00720b */ /* 0x000fe20003f4d000 */
[C---:B------:R-:W-:Y:S01]  /*09e0*/  FFMA R25, R4.reuse, R12, R25 ;  /* 0x0000000c04197223 */ /* 0x040fe20000000019 */
[----:B------:R-:W-:Y:S01]  /*09f0*/  FMUL R9, R4, R4 ;  /* 0x0000000404097220 */ /* 0x000fe20000400000 */
[----:B------:R-:W-:Y:S01]  /*0a00*/  FADD R4, R10, R10 ;  /* 0x0000000a0a047221 */ /* 0x000fe20000000000 */
[----:B------:R-:W-:Y:S01]  /*0a10*/  FADD R13, R13, R0 ;  /* 0x000000000d0d7221 */ /* 0x000fe20000000000 */
[----:B------:R-:W-:Y:S01]  /*0a20*/  FADD R8, R8, -R25 ;  /* 0x8000001908087221 */ /* 0x000fe20000000000 */
[----:B------:R-:W-:Y:S01]  /*0a30*/  FMUL R9, R20, R9 ;  /* 0x0000000914097220 */ /* 0x000fe20000400000 */
[----:B------:R-:W-:Y:S01]  /*0a40*/  FSEL R0, R7, RZ, P1 ;  /* 0x000000ff07007208 */ /* 0x000fe20000800000 */
[----:B------:R-:W-:Y:S01]  /*0a50*/  FFMA R6, R23, R11, R6 ;  /* 0x0000000b17067223 */ /* 0x000fe20000000006 */
[----:B------:R-:W-:Y:S01]  /*0a60*/  FMUL R20, R8, R8 ;  /* 0x0000000808147220 */ /* 0x000fe20000400000 */
[----:B------:R-:W-:Y:S01]  /*0a70*/  FSETP.GEU.AND P3, PT, |R4|, 1.175494350822287508e-38, PT ;  /* 0x008000000400780b */ /* 0x000fe20003f6e200 */
[----:B------:R-:W-:Y:S01]  /*0a80*/  FFMA R12, R12, R9, R13 ;  /* 0x000000090c0c7223 */ /* 0x000fe2000000000d */
[----:B------:R-:W-:Y:S01]  /*0a90*/  FSEL R2, R2, RZ, !P0 ;  /* 0x000000ff02027208 */ /* 0x000fe20004000000 */
[----:B------:R-:W-:Y:S01]  /*0aa0*/  FMUL R20, R3, R20 ;  /* 0x0000001403147220 */ /* 0x000fe20000400000 */
[----:B------:R-:W-:Y:S01]  /*0ab0*/  FFMA R25, R8, R0, R25 ;  /* 0x0000000008197223 */ /* 0x000fe20000000019 */
[C---:B------:R-:W-:Y:S01]  /*0ac0*/  FMUL R3, R4.reuse, 0.25 ;  /* 0x3e80000004037820 */ /* 0x040fe20000400000 */
[----:B------:R-:W-:Y:S01]  /*0ad0*/  FSETP.GT.AND P1, PT, |R4|, 8.50705917302346158658e+37, PT ;  /* 0x7e8000000400780b */ /* 0x000fe20003f24200 */
[----:B------:R-:W-:Y:S01]  /*0ae0*/  FADD R21, R21, R12 ;  /* 0x0000000c15157221 */ /* 0x000fe20000000000 */
[----:B------:R-:W-:Y:S01]  /*0af0*/  FSEL R22, R22, RZ, P2 ;  /* 0x000000ff16167208 */ /* 0x000fe20001000000 */
[----:B------:R-:W-:Y:S01]  /*0b00*/  FADD R2, R2, -R25 ;  /* 0x8000001902027221 */ /* 0x000fe20000000000 */
[----:B------:R-:W-:Y:S01]  /*0b10*/  FSEL R11, R3, R4, P1 ;  /* 0x00000004030b7208 */ /* 0x000fe20000800000 */
[----:B------:R-:W-:Y:S01]  /*0b20*/  FFMA R21, R0, R20, R21 ;  /* 0x0000001400157223 */ /* 0x000fe20000000015 */
[----:B------:R-:W-:Y:S01]  /*0b30*/  FSEL R6, R6, RZ, !P0 ;  /* 0x000000ff06067208 */ /* 0x000fe20004000000 */
[C---:B------:R-:W-:Y:S01]  /*0b40*/  FMUL R8, R2.reuse, R2 ;  /* 0x0000000202087220 */ /* 0x040fe20000400000 */
[----:B------:R-:W-:Y:S01]  /*0b50*/  FFMA R0, R2, R22, R25 ;  /* 0x0000001602007223 */ /* 0x000fe20000000019 */
[----:B------:R-:W-:Y:S01]  /*0b60*/  @!P3 FMUL R11, R11, 16777216 ;  /* 0x4b8000000b0bb820 */ /* 0x000fe20000400000 */
[----:B------:R-:W-:Y:S01]  /*0b70*/  FADD R2, R4, R4 ;  /* 0x0000000404027221 */ /* 0x000fe20000000000 */
[----:B------:R-:W-:Y:S01]  /*0b80*/  FADD R21, R6, R21 ;  /* 0x0000001506157221 */ /* 0x000fe20000000000 */
[----:B------:R-:W-:Y:S01]  /*0b90*/  FMUL R8, R5, R8 ;  /* 0x0000000805087220 */ /* 0x000fe20000400000 */
[----:B------:R-:W1:Y:S01]  /*0ba0*/  SHFL.BFLY PT, R7, R0, 0x10, 0x1f ;  /* 0x0e001f0000077f89 */ /* 0x000e6200000e0000 */
[----:B------:R-:W-:Y:S01]  /*0bb0*/  FMUL R5, R10, 0.25 ;  /* 0x3e8000000a057820 */ /* 0x000fe20000400000 */
[----:B------:R-:W2:Y:S01]  /*0bc0*/  MUFU.RCP R11, R11 ;  /* 0x0000000b000b7308 */ /* 0x000ea20000001000 */
[----:B------:R-:W-:Y:S01]  /*0bd0*/  FFMA R8, R22, R8, R21 ;  /* 0x0000000816087223 */ /* 0x000fe20000000015 */
[----:B------:R-:W-:-:S02]  /*0be0*/  FSETP.GEU.AND P2, PT, |R2|, 1.175494350822287508e-38, PT ;  /* 0x008000000200780b */ /* 0x000fc40003f4e200 */
[----:B------:R-:W-:Y:S01]  /*0bf0*/  FSEL R6, R5, R10, P1 ;  /* 0x0000000a05067208 */ /* 0x000fe20000800000 */
[----:B------:R-:W-:Y:S01]  /*0c00*/  FMUL R5, R2, 0.25 ;  /* 0x3e80000002057820 */ /* 0x000fe20000400000 */
[----:B------:R-:W3:Y:S01]  /*0c10*/  SHFL.BFLY PT, R9, R8, 0x10, 0x1f ;  /* 0x0e001f0008097f89 */ /* 0x000ee200000e0000 */
[----:B------:R-:W-:Y:S02]  /*0c20*/  FSETP.NEU.AND P1, PT, R4, RZ, PT ;  /* 0x000000ff0400720b */ /* 0x000fe40003f2d000 */
[----:B------:R-:W-:Y:S01]  /*0c30*/  @!P3 FMUL R6, R6, 16777216 ;  /* 0x4b8000000606b820 */ /* 0x000fe20000400000 */
[----:B------:R-:W-:-:S04]  /*0c40*/  FSETP.GT.AND P0, PT, |R2|, 8.50705917302346158658e+37, PT ;  /* 0x7e8000000200780b */ /* 0x000fc80003f04200 */
[----:B------:R-:W-:Y:S01]  /*0c50*/  FSEL R12, R5, R2, P0 ;  /* 0x00000002050c7208 */ /* 0x000fe20000000000 */
[----:B--2---:R-:W-:-:S04]  /*0c60*/  FMUL R6, R11, R6 ;  /* 0x000000060b067220 */ /* 0x004fc80000400000 */
[----:B------:R-:W-:Y:S01]  /*0c70*/  @!P2 FMUL R12, R12, 16777216 ;  /* 0x4b8000000c0ca820 */ /* 0x000fe20000400000 */
[----:B------:R-:W-:Y:S01]  /*0c80*/  FSEL R6, R6, RZ, P1 ;  /* 0x000000ff06067208 */ /* 0x000fe20000800000 */
[----:B-1----:R-:W-:Y:S01]  /*0c90*/  FADD R7, -R0, R7 ;  /* 0x0000000700077221 */ /* 0x002fe20000000100 */
[----:B------:R-:W-:-:S03]  /*0ca0*/  FSETP.NEU.AND P1, PT, R2, RZ, PT ;  /* 0x000000ff0200720b */ /* 0x000fc60003f2d000 */
[----:B------:R-:W1:Y:S01]  /*0cb0*/  MUFU.RCP R12, R12 ;  /* 0x0000000c000c7308 */ /* 0x000e620000001000 */
[C---:B------:R-:W-:Y:S01]  /*0cc0*/  FMUL R11, R7.reuse, R7 ;  /* 0x00000007070b7220 */ /* 0x040fe20000400000 */
[----:B------:R-:W-:-:S03]  /*0cd0*/  FFMA R0, R7, R6, R0 ;  /* 0x0000000607007223 */ /* 0x000fc60000000000 */
[----:B------:R-:W-:Y:S01]  /*0ce0*/  FMUL R11, R10, R11 ;  /* 0x0000000b0a0b7220 */ /* 0x000fe20000400000 */
[----:B---3--:R-:W-:Y:S01]  /*0cf0*/  FADD R9, R8, R9 ;  /* 0x0000000908097221 */ /* 0x008fe20000000000 */
[----:B------:R-:W2:Y:S03]  /*0d00*/  SHFL.BFLY PT, R7, R0, 0x8, 0x1f ;  /* 0x0d001f0000077f89 */ /* 0x000ea600000e0000 */
[----:B------:R-:W-:Y:S01]  /*0d10*/  FFMA R9, R6, R11, R9 ;  /* 0x0000000b06097223 */ /* 0x000fe20000000009 */
[----:B------:R-:W-:Y:S01]  /*0d20*/  FSEL R11, R3, R4, P0 ;  /* 0x00000004030b7208 */ /* 0x000fe20000000000 */
[----:B------:R-:W-:-:S03]  /*0d30*/  FADD R3, R2, R2 ;  /* 0x0000000202037221 */ /* 0x000fc60000000000 */
[----:B------:R-:W3:Y:S01]  /*0d40*/  SHFL.BFLY PT, R8, R9, 0x8, 0x1f ;  /* 0x0d001f0009087f89 */ /* 0x000ee200000e0000 */
[----:B------:R-:W-:Y:S01]  /*0d50*/  @!P2 FMUL R11, R11, 16777216 ;  /* 0x4b8000000b0ba820 */ /* 0x000fe20000400000 */
[C---:B------:R-:W-:Y:S01]  /*0d60*/  FSETP.GEU.AND P2, PT, |R3|.reuse, 1.175494350822287508e-38, PT ;  /* 0x008000000300780b */ /* 0x040fe20003f4e200 */
[C---:B------:R-:W-:Y:S01]  /*0d70*/  FMUL R6, R3.reuse, 0.25 ;  /* 0x3e80000003067820 */ /* 0x040fe20000400000 */
[----:B------:R-:W-:Y:S01]  /*0d80*/  FSETP.GT.AND P0, PT, |R3|, 8.50705917302346158658e+37, PT ;  /* 0x7e8000000300780b */ /* 0x000fe20003f04200 */
[----:B-1----:R-:W-:-:S03]  /*0d90*/  FMUL R11, R12, R11 ;  /* 0x0000000b0c0b7220 */ /* 0x002fc60000400000 */
[----:B------:R-:W-:Y:S02]  /*0da0*/  FSEL R10, R6, R3, P0 ;  /* 0x00000003060a7208 */ /* 0x000fe40000000000 */
[----:B------:R-:W-:Y:S02]  /*0db0*/  FSEL R11, R11, RZ, P1 ;  /* 0x000000ff0b0b7208 */ /* 0x000fe40000800000 */
[----:B------:R-:W-:Y:S02]  /*0dc0*/  FSEL R5, R5, R2, P0 ;  /* 0x0000000205057208 */ /* 0x000fe40000000000 */
[----:B------:R-:W-:Y:S01]  /*0dd0*/  FSETP.NEU.AND P0, PT, R3, RZ, PT ;  /* 0x000000ff0300720b */ /* 0x000fe20003f0d000 */
[----:B------:R-:W-:Y:S01]  /*0de0*/  @!P2 FMUL R10, R10, 16777216 ;  /* 0x4b8000000a0aa820 */ /* 0x000fe20000400000 */
[----:B--2---:R-:W-:Y:S01]  /*0df0*/  FADD R7, -R0, R7 ;  /* 0x0000000700077221 */ /* 0x004fe20000000100 */
[----:B------:R-:W-:Y:S01]  /*0e00*/  @!P2 FMUL R5, R5, 16777216 ;  /* 0x4b8000000505a820 */ /* 0x000fe20000400000 */
[----:B------:R-:W-:-:S02]  /*0e10*/  ISETP.GE.AND P2, PT, R19, 0x10, PT ;  /* 0x000000101300780c */ /* 0x000fc40003f46270 */
[C---:B------:R-:W-:Y:S01]  /*0e20*/  FMUL R13, R7.reuse, R7 ;  /* 0x00000007070d7220 */ /* 0x040fe20000400000 */
[----:B------:R-:W-:Y:S01]  /*0e30*/  FFMA R0, R7, R11, R0 ;  /* 0x0000000b07007223 */ /* 0x000fe20000000000 */
[----:B------:R-:W1:Y:S02]  /*0e40*/  MUFU.RCP R10, R10 ;  /* 0x0000000a000a7308 */ /* 0x000e640000001000 */
[----:B------:R-:W-:Y:S01]  /*0e50*/  FMUL R13, R4, R13 ;  /* 0x0000000d040d7220 */ /* 0x000fe20000400000 */
[----:B---3--:R-:W-:Y:S01]  /*0e60*/  FADD R8, R9, R8 ;  /* 0x0000000809087221 */ /* 0x008fe20000000000 */
[----:B------:R-:W2:Y:S01]  /*0e70*/  SHFL.BFLY PT, R7, R0, 0x4, 0x1f ;  /* 0x0c801f0000077f89 */ /* 0x000ea200000e0000 */
[----:B------:R-:W-:Y:S02]  /*0e80*/  FADD R4, R3, R3 ;  /* 0x0000000303047221 */ /* 0x000fe40000000000 */
[----:B------:R-:W-:-:S03]  /*0e90*/  FFMA R8, R11, R13, R8 ;  /* 0x0000000d0b087223 */ /* 0x000fc60000000008 */
[----:B------:R-:W-:Y:S02]  /*0ea0*/  FSETP.GEU.AND P1, PT, |R4|, 1.175494350822287508e-38, PT ;  /* 0x008000000400780b */ /* 0x000fe40003f2e200 */
[----:B------:R-:W3:Y:S01]  /*0eb0*/  SHFL.BFLY PT, R9, R8, 0x4, 0x1f ;  /* 0x0c801f0008097f89 */ /* 0x000ee200000e0000 */
[----:B-1----:R-:W-:-:S05]  /*0ec0*/  FMUL R5, R10, R5 ;  /* 0x000000050a057220 */ /* 0x002fca0000400000 */
[----:B------:R-:W-:Y:S01]  /*0ed0*/  FSEL R11, R5, RZ, P0 ;  /* 0x000000ff050b7208 */ /* 0x000fe20000000000 */
[C---:B------:R-:W-:Y:S01]  /*0ee0*/  FMUL R5, R4.reuse, 0.25 ;  /* 0x3e80000004057820 */ /* 0x040fe20000400000 */
[----:B------:R-:W-:-:S04]  /*0ef0*/  FSETP.GT.AND P0, PT, |R4|, 8.50705917302346158658e+37, PT ;  /* 0x7e8000000400780b */ /* 0x000fc80003f04200 */
[----:B------:R-:W-:Y:S01]  /*0f00*/  FSEL R10, R5, R4, P0 ;  /* 0x00000004050a7208 */ /* 0x000fe20000000000 */
[----:B--2---:R-:W-:-:S04]  /*0f10*/  FADD R7, -R0, R7 ;  /* 0x0000000700077221 */ /* 0x004fc80000000100 */
[----:B------:R-:W-:Y:S01]  /*0f20*/  @!P1 FMUL R10, R10, 16777216 ;  /* 0x4b8000000a0a9820 */ /* 0x000fe20000400000 */
[C---:B------:R-:W-:Y:S01]  /*0f30*/  FMUL R13, R7.reuse, R7 ;  /* 0x00000007070d7220 */ /* 0x040fe20000400000 */
[----:B------:R-:W-:-:S03]  /*0f40*/  FFMA R0, R7, R11, R0 ;  /* 0x0000000b07007223 */ /* 0x000fc60000000000 */
[----:B------:R-:W-:Y:S01]  /*0f50*/  FMUL R13, R2, R13 ;  /* 0x0000000d020d7220 */ /* 0x000fe20000400000 */
[----:B---3--:R-:W-:Y:S01]  /*0f60*/  FADD R8, R8, R9 ;  /* 0x0000000908087221 */ /* 0x008fe20000000000 */
[----:B------:R-:W1:Y:S01]  /*0f70*/  SHFL.BFLY PT, R7, R0, 0x2, 0x1f ;  /* 0x0c401f0000077f89 */ /* 0x000e6200000e0000 */
[----:B------:R-:W2:Y:S01]  /*0f80*/  MUFU.RCP R10, R10 ;  /* 0x0000000a000a7308 */ /* 0x000ea20000001000 */
[----:B------:R-:W-:Y:S01]  /*0f90*/  FADD R2, R4, R4 ;  /* 0x0000000404027221 */ /* 0x000fe20000000000 */
[----:B------:R-:W-:Y:S01]  /*0fa0*/  FFMA R8, R11, R13, R8 ;  /* 0x0000000d0b087223 */ /* 0x000fe20000000008 */
[----:B------:R-:W-:Y:S02]  /*0fb0*/  FSEL R11, R6, R3, P0 ;  /* 0x00000003060b7208 */ /* 0x000fe40000000000 */
[----:B------:R-:W-:Y:S01]  /*0fc0*/  FSETP.NEU.AND P0, PT, R4, RZ, PT ;  /* 0x000000ff0400720b */ /* 0x000fe20003f0d000 */
[C---:B------:R-:W-:Y:S01]  /*0fd0*/  FMUL R13, R2.reuse, 0.25 ;  /* 0x3e800000020d7820 */ /* 0x040fe20000400000 */
[----:B------:R-:W3:Y:S01]  /*0fe0*/  SHFL.BFLY PT, R9, R8, 0x2, 0x1f ;  /* 0x0c401f0008097f89 */ /* 0x000ee200000e0000 */
[----:B------:R-:W-:Y:S01]  /*0ff0*/  @!P1 FMUL R11, R11, 16777216 ;  /* 0x4b8000000b0b9820 */ /* 0x000fe20000400000 */
[----:B------:R-:W-:-:S03]  /*1000*/  FSETP.GEU.AND P1, PT, |R2|, 1.175494350822287508e-38, PT ;  /* 0x008000000200780b */ /* 0x000fc60003f2e200 */
[----:B--2---:R-:W-:-:S05]  /*1010*/  FMUL R11, R10, R11 ;  /* 0x0000000b0a0b7220 */ /* 0x004fca0000400000 */
[----:B------:R-:W-:Y:S02]  /*1020*/  FSEL R11, R11, RZ, P0 ;  /* 0x000000ff0b0b7208 */ /* 0x000fe40000000000 */
[----:B------:R-:W-:Y:S01]  /*1030*/  FSETP.GT.AND P0, PT, |R2|, 8.50705917302346158658e+37, PT ;  /* 0x7e8000000200780b */ /* 0x000fe20003f04200 */
[----:B-1----:R-:W-:-:S03]  /*1040*/  FADD R7, -R0, R7 ;  /* 0x0000000700077221 */ /* 0x002fc60000000100 */
[----:B------:R-:W-:Y:S01]  /*1050*/  FSEL R13, R13, R2, P0 ;  /* 0x000000020d0d7208 */ /* 0x000fe20000000000 */
[C---:B------:R-:W-:Y:S01]  /*1060*/  FMUL R6, R7.reuse, R7 ;  /* 0x0000000707067220 */ /* 0x040fe20000400000 */
[----:B------:R-:W-:-:S03]  /*1070*/  FFMA R0, R7, R11, R0 ;  /* 0x0000000b07007223 */ /* 0x000fc60000000000 */
[----:B------:R-:W-:Y:S01]  /*1080*/  FMUL R6, R3, R6 ;  /* 0x0000000603067220 */ /* 0x000fe20000400000 */
[----:B---3--:R-:W-:Y:S01]  /*1090*/  FADD R8, R8, R9 ;  /* 0x0000000908087221 */ /* 0x008fe20000000000 */
[----:B------:R-:W1:Y:S01]  /*10a0*/  SHFL.BFLY PT, R3, R0, 0x1, 0x1f ;  /* 0x0c201f0000037f89 */ /* 0x000e6200000e0000 */
[----:B------:R-:W-:Y:S01]  /*10b0*/  @!P1 FMUL R13, R13, 16777216 ;  /* 0x4b8000000d0d9820 */ /* 0x000fe20000400000 */
[----:B------:R-:W-:Y:S01]  /*10c0*/  SHF.R.U32.HI R9, RZ, 0x3, R19 ;  /* 0x00000003ff097819 */ /* 0x000fe20000011613 */
[----:B------:R-:W-:Y:S01]  /*10d0*/  FFMA R6, R11, R6, R8 ;  /* 0x000000060b067223 */ /* 0x000fe20000000008 */
[----:B------:R-:W-:Y:S02]  /*10e0*/  FSEL R8, R5, R4, P0 ;  /* 0x0000000405087208 */ /* 0x000fe40000000000 */
[----:B------:R-:W-:Y:S01]  /*10f0*/  FSETP.NEU.AND P0, PT, R2, RZ, PT ;  /* 0x000000ff0200720b */ /* 0x000fe20003f0d000 */
[----:B------:R-:W2:Y:S01]  /*1100*/  MUFU.RCP R13, R13 ;  /* 0x0000000d000d7308 */ /* 0x000ea20000001000 */
[----:B------:R-:W3:Y:S01]  /*1110*/  SHFL.BFLY PT, R7, R6, 0x1, 0x1f ;  /* 0x0c201f0006077f89 */ /* 0x000ee200000e0000 */
[----:B------:R-:W-:Y:S01]  /*1120*/  @!P1 FMUL R8, R8, 16777216 ;  /* 0x4b80000008089820 */ /* 0x000fe20000400000 */
[----:B------:R-:W-:-:S02]  /*1130*/  LOP3.LUT P1, RZ, R19, 0x1f, RZ, 0xc0, !PT ;  /* 0x0000001f13ff7812 */ /* 0x000fc4000782c0ff */
[----:B------:R-:W-:Y:S01]  /*1140*/  LOP3.LUT R9, R9, 0x3c, RZ, 0xc0, !PT ;  /* 0x0000003c09097812 */ /* 0x000fe200078ec0ff */
[----:B--2---:R-:W-:-:S10]  /*1150*/  FMUL R8, R13, R8 ;  /* 0x000000080d087220 */ /* 0x004fd40000400000 */
[----:B------:R-:W-:Y:S01]  /*1160*/  @!P1 STS [R9+UR4+0x80], R2 ;  /* 0x0000800209009988 */ /* 0x000fe20008000804 */
[----:B-1----:R-:W-:Y:S01]  /*1170*/  FADD R3, -R0, R3 ;  /* 0x0000000300037221 */ /* 0x002fe20000000100 */
[----:B------:R-:W-:-:S03]  /*1180*/  FSEL R8, R8, RZ, P0 ;  /* 0x000000ff08087208 */ /* 0x000fc60000000000 */
[----:B------:R-:W-:Y:S01]  /*1190*/  FMUL R5, R3, R3 ;  /* 0x0000000303057220 */ /* 0x000fe20000400000 */
[----:B---3--:R-:W-:-:S03]  /*11a0*/  FADD R7, R6, R7 ;  /* 0x0000000706077221 */ /* 0x008fc60000000000 */
[----:B------:R-:W-:Y:S01]  /*11b0*/  FMUL R5, R4, R5 ;  /* 0x0000000504057220 */ /* 0x000fe20000400000 */
[----:B------:R-:W-:-:S03]  /*11c0*/  FFMA R4, R3, R8, R0 ;  /* 0x0000000803047223 */ /* 0x000fc60000000000 */
[----:B------:R-:W-:Y:S02]  /*11d0*/  FFMA R8, R8, R5, R7 ;  /* 0x0000000508087223 */ /* 0x000fe40000000007 */
[----:B------:R-:W-:Y:S04]  /*11e0*/  @!P1 STS [R9+UR4], R4 ;  /* 0x0000000409009988 */ /* 0x000fe80008000804 */
[----:B------:R-:W-:Y:S01]  /*11f0*/  @!P1 STS [R9+UR4+0x40], R8 ;  /* 0x0000400809009988 */ /* 0x000fe20008000804 */
[----:B------:R-:W-:Y:S06]  /*1200*/  BAR.SYNC.DEFER_BLOCKING 0x0 ;  /* 0x0000000000007b1d */ /* 0x000fec0000010000 */
[----:B------:R-:W1:Y:S04]  /*1210*/  @!P2 LDS R17, [R16+UR4+0x80] ;  /* 0x000080041011a984 */ /* 0x000e680008000800 */
[----:B------:R-:W2:Y:S04]  /*1220*/  @!P2 LDS R15, [R16+UR4] ;  /* 0x00000004100fa984 */ /* 0x000ea80008000800 */
[----:B------:R-:W3:Y:S04]  /*1230*/  @!P2 LDS R18, [R16+UR4+0x40] ;  /* 0x000040041012a984 */ /* 0x000ee80008000800 */
[----:B-1----:R-:W1:Y:S04]  /*1240*/  SHFL.BFLY PT, R6, R17, 0x8, 0x1f ;  /* 0x0d001f0011067f89 */ /* 0x002e6800000e0000 */
[----:B--2---:R-:W2:Y:S04]  /*1250*/  SHFL.BFLY PT, R4, R15, 0x8, 0x1f ;  /* 0x0d001f000f047f89 */ /* 0x004ea800000e0000 */
[----:B---3--:R-:W3:Y:S01]  /*1260*/  SHFL.BFLY PT, R7, R18, 0x8, 0x1f ;  /* 0x0d001f0012077f89 */ /* 0x008ee200000e0000 */
[----:B-1----:R-:W-:-:S04]  /*1270*/  FADD R0, R17, R6 ;  /* 0x0000000611007221 */ /* 0x002fc80000000000 */
[C---:B------:R-:W-:Y:S01]  /*1280*/  FMUL R5, R0.reuse, 0.25 ;  /* 0x3e80000000057820 */ /* 0x040fe20000400000 */
[C---:B------:R-:W-:Y:S01]  /*1290*/  FSETP.GEU.AND P1, PT, |R0|.reuse, 1.175494350822287508e-38, PT ;  /* 0x008000000000780b */ /* 0x040fe20003f2e200 */
[----:B------:R-:W1:Y:S01]  /*12a0*/  SHFL.BFLY PT, R3, R0, 0x4, 0x1f ;  /* 0x0c801f0000037f89 */ /* 0x000e6200000e0000 */
[----:B------:R-:W-:Y:S01]  /*12b0*/  FSETP.GT.AND P0, PT, |R0|, 8.50705917302346158658e+37, PT ;  /* 0x7e8000000000780b */ /* 0x000fe20003f04200 */
[----:B--2---:R-:W-:Y:S01]  /*12c0*/  FADD R4, -R15, R4 ;  /* 0x000000040f047221 */ /* 0x004fe20000000100 */
[----:B---3--:R-:W-:Y:S02]  /*12d0*/  FADD R7, R18, R7 ;  /* 0x0000000712077221 */ /* 0x008fe40000000000 */
[----:B------:R-:W-:Y:S01]  /*12e0*/  FSEL R5, R5, R0, P0 ;  /* 0x0000000005057208 */ /* 0x000fe20000000000 */
[----:B------:R-:W-:-:S04]  /*12f0*/  FMUL R8, R4, R4 ;  /* 0x0000000404087220 */ /* 0x000fc80000400000 */
[----:B------:R-:W-:Y:S02]  /*1300*/  FMUL R8, R17, R8 ;  /* 0x0000000811087220 */ /* 0x000fe40000400000 */
[----:B------:R-:W-:Y:S02]  /*1310*/  @!P1 FMUL R5, R5, 16777216 ;  /* 0x4b80000005059820 */ /* 0x000fe40000400000 */
[----:B------:R-:W-:-:S04]  /*1320*/  @P0 FMUL R6, R6, 0.25 ;  /* 0x3e80000006060820 */ /* 0x000fc80000400000 */
[----:B------:R-:W2:Y:S01]  /*1330*/  MUFU.RCP R5, R5 ;  /* 0x0000000500057308 */ /* 0x000ea20000001000 */
[----:B------:R-:W-:Y:S01]  /*1340*/  @!P1 FMUL R6, R6, 16777216 ;  /* 0x4b80000006069820 */ /* 0x000fe20000400000 */
[C---:B------:R-:W-:Y:S01]  /*1350*/  FSETP.NEU.AND P1, PT, R0.reuse, RZ, PT ;  /* 0x000000ff0000720b */ /* 0x040fe20003f2d000 */
[----:B-1----:R-:W-:-:S04]  /*1360*/  FADD R2, R0, R3 ;  /* 0x0000000300027221 */ /* 0x002fc80000000000 */
[C---:B------:R-:W-:Y:S01]  /*1370*/  FMUL R9, R2.reuse, 0.25 ;  /* 0x3e80000002097820 */ /* 0x040fe20000400000 */
[C---:B------:R-:W-:Y:S02]  /*1380*/  FSETP.GEU.AND P2, PT, |R2|.reuse, 1.175494350822287508e-38, PT ;  /* 0x008000000200780b */ /* 0x040fe40003f4e200 */
[----:B------:R-:W-:Y:S01]  /*1390*/  FSETP.GT.AND P0, PT, |R2|, 8.50705917302346158658e+37, PT ;  /* 0x7e8000000200780b */ /* 0x000fe20003f04200 */
[----:B--2---:R-:W-:Y:S02]  /*13a0*/  FMUL R6, R5, R6 ;  /* 0x0000000605067220 */ /* 0x004fe40000400000 */
[----:B------:R-:W1:Y:S01]  /*13b0*/  SHFL.BFLY PT, R5, R2, 0x2, 0x1f ;  /* 0x0c401f0002057f89 */ /* 0x000e6200000e0000 */
[----:B------:R-:W-:Y:S02]  /*13c0*/  FSEL R9, R9, R2, P0 ;  /* 0x0000000209097208 */ /* 0x000fe40000000000 */
[----:B------:R-:W-:Y:S02]  /*13d0*/  FSEL R6, R6, RZ, P1 ;  /* 0x000000ff06067208 */ /* 0x000fe40000800000 */
[----:B------:R-:W-:-:S03]  /*13e0*/  FSETP.NEU.AND P1, PT, R2, RZ, PT ;  /* 0x000000ff0200720b */ /* 0x000fc60003f2d000 */
[----:B------:R-:W-:Y:S01]  /*13f0*/  @!P2 FMUL R9, R9, 16777216 ;  /* 0x4b8000000909a820 */ /* 0x000fe20000400000 */
[----:B------:R-:W-:Y:S01]  /*1400*/  FFMA R15, R4, R6, R15 ;  /* 0x00000006040f7223 */ /* 0x000fe2000000000f */
[----:B------:R-:W-:Y:S01]  /*1410*/  FFMA R7, R6, R8, R7 ;  /* 0x0000000806077223 */ /* 0x000fe20000000007 */
[----:B------:R-:W-:Y:S01]  /*1420*/  @P0 FMUL R3, R3, 0.25 ;  /* 0x3e80000003030820 */ /* 0x000fe20000400000 */
[----:B------:R-:W2:Y:S02]  /*1430*/  MUFU.RCP R8, R9 ;  /* 0x0000000900087308 */ /* 0x000ea40000001000 */
[----:B------:R-:W3:Y:S01]  /*1440*/  SHFL.BFLY PT, R10, R15, 0x4, 0x1f ;  /* 0x0c801f000f0a7f89 */ /* 0x000ee200000e0000 */
[----:B------:R-:W-:-:S03]  /*1450*/  @!P2 FMUL R3, R3, 16777216 ;  /* 0x4b8000000303a820 */ /* 0x000fc60000400000 */
[----:B------:R-:W4:Y:S01]  /*1460*/  SHFL.BFLY PT, R6, R7, 0x4, 0x1f ;  /* 0x0c801f0007067f89 */ /* 0x000f2200000e0000 */
[----:B-1----:R-:W-:Y:S01]  /*1470*/  FADD R4, R2, R5 ;  /* 0x0000000502047221 */ /* 0x002fe20000000000 */
[----:B--2---:R-:W-:-:S03]  /*1480*/  FMUL R8, R8, R3 ;  /* 0x0000000308087220 */ /* 0x004fc60000400000 */
[C---:B------:R-:W-:Y:S01]  /*1490*/  FMUL R3, R4.reuse, 0.25 ;  /* 0x3e80000004037820 */ /* 0x040fe20000400000 */
[C---:B------:R-:W-:Y:S02]  /*14a0*/  FSETP.GEU.AND P2, PT, |R4|.reuse, 1.175494350822287508e-38, PT ;  /* 0x008000000400780b */ /* 0x040fe40003f4e200 */
[----:B------:R-:W-:Y:S02]  /*14b0*/  FSETP.GT.AND P0, PT, |R4|, 8.50705917302346158658e+37, PT ;  /* 0x7e8000000400780b */ /* 0x000fe40003f04200 */
[----:B------:R-:W-:Y:S02]  /*14c0*/  FSEL R8, R8, RZ, P1 ;  /* 0x000000ff08087208 */ /* 0x000fe40000800000 */
[----:B------:R-:W-:Y:S01]  /*14d0*/  FSEL R12, R3, R4, P0 ;  /* 0x00000004030c7208 */ /* 0x000fe20000000000 */
[----:B---3--:R-:W-:Y:S01]  /*14e0*/  FADD R10, -R15, R10 ;  /* 0x0000000a0f0a7221 */ /* 0x008fe20000000100 */
[----:B------:R-:W1:Y:S03]  /*14f0*/  SHFL.BFLY PT, R3, R4, 0x1, 0x1f ;  /* 0x0c201f0004037f89 */ /* 0x000e6600000e0000 */
[C---:B------:R-:W-:Y:S01]  /*1500*/  FMUL R9, R10.reuse, R10 ;  /* 0x0000000a0a097220 */ /* 0x040fe20000400000 */
[----:B------:R-:W-:Y:S01]  /*1510*/  FFMA R10, R10, R8, R15 ;  /* 0x000000080a0a7223 */ /* 0x000fe2000000000f */
[----:B------:R-:W-:Y:S01]  /*1520*/  @!P2 FMUL R12, R12, 16777216 ;  /* 0x4b8000000c0ca820 */ /* 0x000fe20000400000 */
[----:B----4-:R-:W-:Y:S01]  /*1530*/  FADD R7, R7, R6 ;  /* 0x0000000607077221 */ /* 0x010fe20000000000 */
[----:B------:R-:W-:Y:S01]  /*1540*/  FMUL R9, R0, R9 ;  /* 0x0000000900097220 */ /* 0x000fe20000400000 */
[----:B------:R-:W-:Y:S01]  /*1550*/  @P0 FMUL R5, R5, 0.25 ;  /* 0x3e80000005050820 */ /* 0x000fe20000400000 */
[----:B------:R-:W2:Y:S01]  /*1560*/  SHFL.BFLY PT, R11, R10, 0x2, 0x1f ;  /* 0x0c401f000a0b7f89 */ /* 0x000ea200000e0000 */
[----:B------:R-:W-:Y:S01]  /*1570*/  FSETP.NEU.AND P0, PT, R4, RZ, PT ;  /* 0x000000ff0400720b */ /* 0x000fe20003f0d000 */
[----:B------:R-:W3:Y:S01]  /*1580*/  MUFU.RCP R12, R12 ;  /* 0x0000000c000c7308 */ /* 0x000ee20000001000 */
[----:B------:R-:W-:Y:S01]  /*1590*/  FFMA R7, R8, R9, R7 ;  /* 0x0000000908077223 */ /* 0x000fe20000000007 */
[----:B------:R-:W-:-:S04]  /*15a0*/  @!P2 FMUL R5, R5, 16777216 ;  /* 0x4b8000000505a820 */ /* 0x000fc80000400000 */
[----:B------:R-:W4:Y:S01]  /*15b0*/  SHFL.BFLY PT, R0, R7, 0x2, 0x1f ;  /* 0x0c401f0007007f89 */ /* 0x000f2200000e0000 */
[----:B---3--:R-:W-:Y:S01]  /*15c0*/  FMUL R6, R12, R5 ;  /* 0x000000050c067220 */ /* 0x008fe20000400000 */
[----:B-1----:R-:W-:-:S04]  /*15d0*/  FADD R5, R4, R3 ;  /* 0x0000000304057221 */ /* 0x002fc80000000000 */
[----:B------:R-:W-:Y:S01]  /*15e0*/  FSEL R6, R6, RZ, P0 ;  /* 0x000000ff06067208 */ /* 0x000fe20000000000 */
[C---:B------:R-:W-:Y:S01]  /*15f0*/  FMUL R8, R5.reuse, 0.25 ;  /* 0x3e80000005087820 */ /* 0x040fe20000400000 */
[----:B--2---:R-:W-:Y:S01]  /*1600*/  FADD R11, -R10, R11 ;  /* 0x0000000b0a0b7221 */ /* 0x004fe20000000100 */
[C---:B------:R-:W-:Y:S02]  /*1610*/  FSETP.GEU.AND P1, PT, |R5|.reuse, 1.175494350822287508e-38, PT ;  /* 0x008000000500780b */ /* 0x040fe40003f2e200 */
[----:B------:R-:W-:Y:S01]  /*1620*/  FSETP.GT.AND P0, PT, |R5|, 8.50705917302346158658e+37, PT ;  /* 0x7e8000000500780b */ /* 0x000fe20003f04200 */
[C---:B------:R-:W-:Y:S01]  /*1630*/  FFMA R10, R11.reuse, R6, R10 ;  /* 0x000000060b0a7223 */ /* 0x040fe2000000000a */
[----:B------:R-:W-:Y:S02]  /*1640*/  FMUL R11, R11, R11 ;  /* 0x0000000b0b0b7220 */ /* 0x000fe40000400000 */
[----:B------:R-:W-:Y:S01]  /*1650*/  FSEL R8, R8, R5, P0 ;  /* 0x0000000508087208 */ /* 0x000fe20000000000 */
[----:B----4-:R-:W-:Y:S01]  /*1660*/  FADD R7, R7, R0 ;  /* 0x0000000007077221 */ /* 0x010fe20000000000 */
[----:B------:R-:W-:Y:S01]  /*1670*/  FMUL R11, R2, R11 ;  /* 0x0000000b020b7220 */ /* 0x000fe20000400000 */
[----:B------:R-:W1:Y:S03]  /*1680*/  SHFL.BFLY PT, R9, R10, 0x1, 0x1f ;  /* 0x0c201f000a097f89 */ /* 0x000e6600000e0000 */
[----:B------:R-:W-:Y:S01]  /*1690*/  FFMA R7, R6, R11, R7 ;  /* 0x0000000b06077223 */ /* 0x000fe20000000007 */
[----:B------:R-:W-:-:S02]  /*16a0*/  @!P1 FMUL R8, R8, 16777216 ;  /* 0x4b80000008089820 */ /* 0x000fc40000400000 */
[----:B------:R-:W-:Y:S01]  /*16b0*/  @P0 FMUL R3, R3, 0.25 ;  /* 0x3e80000003030820 */ /* 0x000fe20000400000 */
[----:B------:R-:W-:Y:S01]  /*16c0*/  LOP3.LUT P0, RZ, R19, 0xf, RZ, 0xc0, !PT ;  /* 0x0000000f13ff7812 */ /* 0x000fe2000780c0ff */
[----:B------:R-:W2:Y:S02]  /*16d0*/  SHFL.BFLY PT, R0, R7, 0x1, 0x1f ;  /* 0x0c201f0007007f89 */ /* 0x000ea400000e0000 */
[----:B------:R-:W3:Y:S01]  /*16e0*/  MUFU.RCP R8, R8 ;  /* 0x0000000800087308 */ /* 0x000ee20000001000 */
[----:B------:R-:W-:Y:S01]  /*16f0*/  @!P1 FMUL R3, R3, 16777216 ;  /* 0x4b80000003039820 */ /* 0x000fe20000400000 */
[----:B------:R-:W-:Y:S02]  /*1700*/  FSETP.NEU.AND P1, PT, R5, RZ, PT ;  /* 0x000000ff0500720b */ /* 0x000fe40003f2d000 */
[----:B------:R-:W-:Y:S01]  /*1710*/  ISETP.LT.AND P0, PT, R19, 0x10, !P0 ;  /* 0x000000101300780c */ /* 0x000fe20004701270 */
[----:B-1----:R-:W-:Y:S01]  /*1720*/  FADD R9, -R10, R9 ;  /* 0x000000090a097221 */ /* 0x002fe20000000100 */
[----:B---3--:R-:W-:-:S11]  /*1730*/  FMUL R3, R8, R3 ;  /* 0x0000000308037220 */ /* 0x008fd60000400000 */
[----:B------:R1:W-:Y:S01]  /*1740*/  @P0 STS [R16+UR4+0x80], R5 ;  /* 0x0000800510000988 */ /* 0x0003e20008000804 */
[----:B------:R-:W-:Y:S01]  /*1750*/  FMUL R11, R9, R9 ;  /* 0x00000009090b7220 */ /* 0x000fe20000400000 */
[----:B------:R-:W-:Y:S01]  /*1760*/  FSEL R3, R3, RZ, P1 ;  /* 0x000000ff03037208 */ /* 0x000fe20000800000 */
[----:B--2---:R-:W-:Y:S02]  /*1770*/  FADD R0, R7, R0 ;  /* 0x0000000007007221 */ /* 0x004fe40000000000 */
[----:B------:R-:W-:Y:S01]  /*1780*/  FMUL R4, R4, R11 ;  /* 0x0000000b04047220 */ /* 0x000fe20000400000 */
[----:B------:R-:W1:Y:S01]  /*1790*/  LDC.64 R6, c[0x0][0x220] ;  /* 0x00008800ff067b82 */ /* 0x000e620000000a00 */
[----:B------:R-:W-:Y:S02]  /*17a0*/  FFMA R11, R9, R3, R10 ;  /* 0x00000003090b7223 */ /* 0x000fe4000000000a */
[----:B------:R-:W-:Y:S01]  /*17b0*/  FFMA R13, R3, R4, R0 ;  /* 0x00000004030d7223 */ /* 0x000fe20000000000 */
[----:B------:R-:W-:-:S02]  /*17c0*/  MOV R0, 0x39000000 ;  /* 0x3900000000007802 */ /* 0x000fc40000000f00 */
[----:B------:R-:W-:Y:S02]  /*17d0*/  @P0 STS [R16+UR4], R11 ;  /* 0x0000000b10000988 */ /* 0x000fe40008000804 */
[----:B------:R-:W2:Y:S02]  /*17e0*/  LDC.64 R2, c[0x0][0x218] ;  /* 0x00008600ff027b82 */ /* 0x000ea40000000a00 */
[----:B------:R-:W-:Y:S06]  /*17f0*/  @P0 STS [R16+UR4+0x40], R13 ;  /* 0x0000400d10000988 */ /* 0x000fec0008000804 */
[----:B------:R-:W-:Y:S01]  /*1800*/  BAR.SYNC.DEFER_BLOCKING 0x0 ;  /* 0x0000000000007b1d */ /* 0x000fe20000010000 */
[----:B------:R-:W-:-:S04]  /*1810*/  LOP3.LUT P0, RZ, R19, 0x1ff, RZ, 0xc0, !PT ;  /* 0x000001ff13ff7812 */ /* 0x000fc8000780c0ff */
[----:B------:R-:W-:-:S03]  /*1820*/  ISETP.LT.AND P0, PT, R14, 0x20, !P0 ;  /* 0x000000200e00780c */ /* 0x000fc60004701270 */
[----:B------:R-:W3:Y:S01]  /*1830*/  LDC.64 R8, c[0x0][0x228] ;  /* 0x00008a00ff087b82 */ /* 0x000ee20000000a00 */
[----:B-1----:R-:W-:-:S04]  /*1840*/  IMAD.WIDE R4, R14, 0x4, R6 ;  /* 0x000000040e047825 */ /* 0x002fc800078e0206 */
[----:B--2---:R-:W-:Y:S01]  /*1850*/  IMAD.WIDE R2, R14, 0x4, R2 ;  /* 0x000000040e027825 */ /* 0x004fe200078e0202 */
[----:B------:R-:W1:Y:S04]  /*1860*/  LDS R15, [UR4] ;  /* 0x00000004ff0f7984 */ /* 0x000e680008000800 */
[----:B------:R-:W2:Y:S04]  /*1870*/  LDS R17, [UR4+0x40] ;  /* 0x00004004ff117984 */ /* 0x000ea80008000800 */
[----:B-1----:R1:W-:Y:S04]  /*1880*/  @P0 STG.E desc[UR6][R2.64], R15 ;  /* 0x0000000f02000986 */ /* 0x0023e8000c101906 */
[----:B--2---:R1:W-:Y:S01]  /*1890*/  @P0 STG.E desc[UR6][R4.64], R17 ;  /* 0x0000001104000986 */ /* 0x0043e2000c101906 */
[----:B------:R-:W-:Y:S01]  /*18a0*/  FFMA R0, R17, R0, 9.9999997473787516356e-06 ;  /* 0x3727c5ac11007423 */ /* 0x000fe20000000000 */
[----:B---3--:R-:W-:Y:S06]  /*18b0*/  @!P0 EXIT ;  /* 0x000000000000894d */ /* 0x008fec0003800000 */
[----:B-1----:R-:W0:Y:S01]  /*18c0*/  MUFU.RSQ R3, R0 ;  /* 0x0000000000037308 */ /* 0x002e220000001400 */
[----:B------:R-:W-:-:S05]  /*18d0*/  IMAD.WIDE R14, R14, 0x4, R8 ;  /* 0x000000040e0e7825 */ /* 0x000fca00078e0208 */
[----:B0-----:R-:W-:Y:S01]  /*18e0*/  STG.E desc[UR6][R14.64], R3 ;  /* 0x000000030e007986 */ /* 0x001fe2000c101906 */
[----:B------:R-:W-:Y:S05]  /*18f0*/  EXIT ;  /* 0x000000000000794d */ /* 0x000fea0003800000 */
.L_x_0:
[----:B------:R-:W-:-:S00]  /*1900*/  BRA `(.L_x_0) ;  /* 0xfffffffc00fc7947 */ /* 0x000fc0000383ffff */
[----:B------:R-:W-:-:S00]  /*1910*/  NOP ;  /* 0x0000000000007918 */ /* 0x000fc00000000000 */
        /* <DEDUP_REMOVED lines=14> */
.L_x_1:


//--------------------- .nv.global.init           --------------------------
	.section	.nv.global.init,"aw",@progbits
.nv.global.init:
	.type		_$_str,@object
	.size		_$_str,(.L_0 - _$_str)
_$_str:
        /*0000*/ 	.byte	0x5f, 0x5f, 0x43, 0x55, 0x44, 0x41, 0x5f, 0x46, 0x54, 0x5a, 0x00
.L_0:


//--------------------- .nv.shared.triton_red_fused_native_group_norm_18 --------------------------
	.section	.nv.shared.triton_red_fused_native_group_norm_18,"aw",@nobits
	.sectionflags	@""
	.align	16
	.zero		1024


//--------------------- .nv.constant0.triton_red_fused_native_group_norm_18 --------------------------
	.section	.nv.constant0.triton_red_fused_native_group_norm_18,"a",@progbits
	.sectionflags	@""
	.align	4
.nv.constant0.triton_red_fused_native_group_norm_18:
	.zero		568
